	.headerflags	@"EF_CUDA_TEXMODE_UNIFIED EF_CUDA_64BIT_ADDRESS EF_CUDA_ACCELERATORS EF_CUDA_SM90 EF_CUDA_VIRTUAL_SM(EF_CUDA_SM90)"
	.elftype	@"ET_EXEC"


//--------------------- .nv.info                  --------------------------
	.section	.nv.info,"",@"SHT_CUDA_INFO"
	.align	4


	//----- nvinfo : EIATTR_REGCOUNT
	.align		4
        /*0000*/ 	.byte	0x04, 0x2f
        /*0002*/ 	.short	(.L_1 - .L_0)
	.align		4
.L_0:
        /*0004*/ 	.word	index@(triton_poi_fused_add_9)
        /*0008*/ 	.word	0x0000000a


	//----- nvinfo : EIATTR_MIN_STACK_SIZE
	.align		4
.L_1:
        /*000c*/ 	.byte	0x04, 0x12
        /*000e*/ 	.short	(.L_3 - .L_2)
	.align		4
.L_2:
        /*0010*/ 	.word	index@(triton_poi_fused_add_9)
        /*0014*/ 	.word	0x00000000


	//----- nvinfo : EIATTR_FRAME_SIZE
	.align		4
.L_3:
        /*0018*/ 	.byte	0x04, 0x11
        /*001a*/ 	.short	(.L_5 - .L_4)
	.align		4
.L_4:
        /*001c*/ 	.word	index@(triton_poi_fused_add_9)
        /*0020*/ 	.word	0x00000000


	//----- nvinfo : EIATTR_MIN_STACK_SIZE
	.align		4
.L_5:
        /*0024*/ 	.byte	0x04, 0x12
        /*0026*/ 	.short	(.L_7 - .L_6)
	.align		4
.L_6:
        /*0028*/ 	.word	index@(triton_poi_fused_add_9)
        /*002c*/ 	.word	0x00000000
.L_7:


//--------------------- .nv.info.triton_poi_fused_add_9 --------------------------
	.section	.nv.info.triton_poi_fused_add_9,"",@"SHT_CUDA_INFO"
	.sectionflags	@""
	.align	4


	//----- nvinfo : EIATTR_CUDA_API_VERSION
	.align		4
        /*0000*/ 	.byte	0x04, 0x37
        /*0002*/ 	.short	(.L_9 - .L_8)
.L_8:
        /*0004*/ 	.word	0x0000007c


	//----- nvinfo : EIATTR_KPARAM_INFO
	.align		4
.L_9:
        /*0008*/ 	.byte	0x04, 0x17
        /*000a*/ 	.short	(.L_11 - .L_10)
.L_10:
        /*000c*/ 	.word	0x00000000
        /*0010*/ 	.short	0x0002
        /*0012*/ 	.short	0x0010
        /*0014*/ 	.byte	0x00, 0xf0, 0x11, 0x00


	//----- nvinfo : EIATTR_KPARAM_INFO
	.align		4
.L_11:
        /*0018*/ 	.byte	0x04, 0x17
        /*001a*/ 	.short	(.L_13 - .L_12)
.L_12:
        /*001c*/ 	.word	0x00000000
        /*0020*/ 	.short	0x0001
        /*0022*/ 	.short	0x0008
        /*0024*/ 	.byte	0x00, 0xf4, 0x21, 0x00


	//----- nvinfo : EIATTR_KPARAM_INFO
	.align		4
.L_13:
        /*0028*/ 	.byte	0x04, 0x17
        /*002a*/ 	.short	(.L_15 - .L_14)
.L_14:
        /*002c*/ 	.word	0x00000000
        /*0030*/ 	.short	0x0000
        /*0032*/ 	.short	0x0000
        /*0034*/ 	.byte	0x00, 0xf4, 0x21, 0x00


	//----- nvinfo : EIATTR_SPARSE_MMA_MASK
	.align		4
.L_15:
        /*0038*/ 	.byte	0x03, 0x50
        /*003a*/ 	.short	0x0000


	//----- nvinfo : EIATTR_MAXREG_COUNT
	.align		4
        /*003c*/ 	.byte	0x03, 0x1b
        /*003e*/ 	.short	0x00ff


	//----- nvinfo : EIATTR_EXIT_INSTR_OFFSETS
	.align		4
        /*0040*/ 	.byte	0x04, 0x1c
        /*0042*/ 	.short	(.L_17 - .L_16)


	//   ....[0]....
.L_16:
        /*0044*/ 	.word	0x00000100


	//   ....[1]....
        /*0048*/ 	.word	0x00000120


	//----- nvinfo : EIATTR_REQNTID
	.align		4
.L_17:
        /*004c*/ 	.byte	0x04, 0x10
        /*004e*/ 	.short	(.L_19 - .L_18)
.L_18:
        /*0050*/ 	.word	0x00000080
        /*0054*/ 	.word	0x00000001
        /*0058*/ 	.word	0x00000001


	//----- nvinfo : EIATTR_CBANK_PARAM_SIZE
	.align		4
.L_19:
        /*005c*/ 	.byte	0x03, 0x19
        /*005e*/ 	.short	0x0014


	//----- nvinfo : EIATTR_PARAM_CBANK
	.align		4
        /*0060*/ 	.byte	0x04, 0x0a
        /*0062*/ 	.short	(.L_21 - .L_20)
	.align		4
.L_20:
        /*0064*/ 	.word	index@(.nv.constant0.triton_poi_fused_add_9)
        /*0068*/ 	.short	0x0210
        /*006a*/ 	.short	0x0014


	//----- nvinfo : EIATTR_SW_WAR
	.align		4
.L_21:
        /*006c*/ 	.byte	0x04, 0x36
        /*006e*/ 	.short	(.L_23 - .L_22)
.L_22:
        /*0070*/ 	.word	0x00000008
.L_23:


//--------------------- .nv.callgraph             --------------------------
	.section	.nv.callgraph,"",@"SHT_CUDA_CALLGRAPH"
	.align	4
	.sectionentsize	8
	.align		4
        /*0000*/ 	.word	0x00000000
	.align		4
        /*0004*/ 	.word	0xffffffff
	.align		4
        /*0008*/ 	.word	0x00000000
	.align		4
        /*000c*/ 	.word	0xfffffffe
	.align		4
        /*0010*/ 	.word	0x00000000
	.align		4
        /*0014*/ 	.word	0xfffffffd
	.align		4
        /*0018*/ 	.word	0x00000000
	.align		4
        /*001c*/ 	.word	0xfffffffc


//--------------------- .text.triton_poi_fused_add_9 --------------------------
	.section	.text.triton_poi_fused_add_9,"ax",@progbits
	.align	128
        .global         triton_poi_fused_add_9
        .type           triton_poi_fused_add_9,@function
        .size           triton_poi_fused_add_9,(.L_x_1 - triton_poi_fused_add_9)
        .other          triton_poi_fused_add_9,@"STO_CUDA_ENTRY STV_DEFAULT"
triton_poi_fused_add_9:
.text.triton_poi_fused_add_9:
[----:B------:R-:W0:Y:S02]  /*0000*/  LDC R1, c[0x0][0x28] ;  /* 0x00000a00ff017b82 */ /* 0x000e240000000800 */
[----:B------:R-:W1:Y:S01]  /*0010*/  S2R R0, SR_TID.X ;  /* 0x0000000000007919 */ /* 0x000e620000002100 */
[----:B------:R-:W2:Y:S01]  /*0020*/  LDC.64 R4, c[0x0][0x218] ;  /* 0x00008600ff047b82 */ /* 0x000ea20000000a00 */
[----:B------:R-:W-:Y:S01]  /*0030*/  ULDC.64 UR4, c[0x0][0x208] ;  /* 0x0000820000047ab9 */ /* 0x000fe20000000a00 */
[----:B------:R-:W3:Y:S06]  /*0040*/  S2R R7, SR_CTAID.X ;  /* 0x0000000000077919 */ /* 0x000eec0000002500 */
[----:B------:R-:W4:Y:S01]  /*0050*/  LDC.64 R2, c[0x0][0x210] ;  /* 0x00008400ff027b82 */ /* 0x000f220000000a00 */
[----:B-1----:R-:W-:-:S04]  /*0060*/  LOP3.LUT R0, R0, 0x7f, RZ, 0xc0, !PT ;  /* 0x0000007f00007812 */ /* 0x002fc800078ec0ff */
[----:B---3--:R-:W-:Y:S02]  /*0070*/  LEA R7, R7, R0, 0x7 ;  /* 0x0000000007077211 */ /* 0x008fe400078e38ff */
[----:B------:R-:W-:Y:S02]  /*0080*/  MOV R0, RZ ;  /* 0x000000ff00007202 */ /* 0x000fe40000000f00 */
[C---:B------:R-:W-:Y:S01]  /*0090*/  ISETP.GE.AND P0, PT, R7.reuse, 0x80, PT ;  /* 0x000000800700780c */ /* 0x040fe20003f06270 */
[----:B--2---:R-:W-:-:S04]  /*00a0*/  IMAD.WIDE R4, R7, 0x4, R4 ;  /* 0x0000000407047825 */ /* 0x004fc800078e0204 */
[----:B----4-:R-:W-:Y:S01]  /*00b0*/  IMAD.WIDE R2, R7, 0x4, R2 ;  /* 0x0000000407027825 */ /* 0x010fe200078e0202 */
[----:B------:R-:W-:-:S07]  /*00c0*/  HFMA2.MMA R7, -RZ, RZ, 0, 0 ;  /* 0x00000000ff077435 */ /* 0x000fce00000001ff */
[----:B------:R-:W2:Y:S04]  /*00d0*/  @!P0 LDG.E R0, desc[UR4][R2.64] ;  /* 0x0000000402008981 */ /* 0x000ea8000c1e1900 */
[----:B------:R-:W2:Y:S02]  /*00e0*/  @!P0 LDG.E R7, desc[UR4][R4.64] ;  /* 0x0000000404078981 */ /* 0x000ea4000c1e1900 */
[----:B--2---:R-:W-:Y:S01]  /*00f0*/  FADD R7, R7, R0 ;  /* 0x0000000007077221 */ /* 0x004fe20000000000 */
[----:B------:R-:W-:Y:S06]  /*0100*/  @P0 EXIT ;  /* 0x000000000000094d */ /* 0x000fec0003800000 */
[----:B------:R-:W-:Y:S01]  /*0110*/  STG.E desc[UR4][R2.64], R7 ;  /* 0x0000000702007986 */ /* 0x000fe2000c101904 */
[----:B------:R-:W-:Y:S05]  /*0120*/  EXIT ;  /* 0x000000000000794d */ /* 0x000fea0003800000 */
.L_x_0:
[----:B------:R-:W-:-:S00]  /*0130*/  BRA `(.L_x_0) ;  /* 0xfffffffc00fc7947 */ /* 0x000fc0000383ffff */
[----:B------:R-:W-:-:S00]  /*0140*/  NOP ;  /* 0x0000000000007918 */ /* 0x000fc00000000000 */
        /* <DEDUP_REMOVED lines=11> */
.L_x_1:


//--------------------- .nv.constant0.triton_poi_fused_add_9 --------------------------
	.section	.nv.constant0.triton_poi_fused_add_9,"a",@progbits
	.sectionflags	@""
	.align	4
.nv.constant0.triton_poi_fused_add_9:
	.zero		548
